//
// Generated by NVIDIA NVVM Compiler
//
// Compiler Build ID: CL-36424714
// Cuda compilation tools, release 13.0, V13.0.88
// Based on NVVM 20.0.0
//

.version 9.0
.target sm_100
.address_size 64

	// .globl	_Z18kernel_demo_printfv
.extern .func  (.param .b32 func_retval0) vprintf
(
	.param .b64 vprintf_param_0,
	.param .b64 vprintf_param_1
)
;
.global .align 1 .b8 $str[22] = {104, 101, 108, 108, 111, 32, 119, 111, 114, 108, 100, 32, 102, 114, 111, 109, 32, 71, 80, 85, 10};

.visible .entry _Z18kernel_demo_printfv()
{
	.reg .b32 	%r<3>;
	.reg .b64 	%rd<3>;

	mov.u64 	%rd1, $str;
	cvta.global.u64 	%rd2, %rd1;
	{ // callseq 0, 0
	.param .b64 param0;
	st.param.b64 	[param0], %rd2;
	.param .b64 param1;
	st.param.b64 	[param1], 0;
	.param .b32 retval0;
	call.uni (retval0), 
	vprintf, 
	(
	param0, 
	param1
	);
	ld.param.b32 	%r1, [retval0];
	} // callseq 0
	ret;

}


// ===== COMPILED SASS (sm_100) =====

	.target	sm_100

	.elftype	@"ET_EXEC"


//--------------------- .note.nv.tkinfo           --------------------------
	.section	.note.nv.tkinfo,"",@"SHT_NOTE"
	.sectionflags	@"SHF_NOTE_NV_TKINFO"
	.tkinfo
        /*0018*/ 	.word	0x00000002
        /*0030*/ 	.string	""
        /*0030*/ 	.string	"ptxas"
        /*0030*/ 	.string	"Cuda compilation tools, release 13.0, V13.0.88"
        /*0030*/ 	.string	"Build cuda_13.0.r13.0/compiler.36424714_0"
        /*0030*/ 	.string	"-arch sm_100 -m 64 "



//--------------------- .note.nv.cuinfo           --------------------------
	.section	.note.nv.cuinfo,"",@"SHT_NOTE"
	.sectionflags	@"SHF_NOTE_NV_CUINFO"
        /*0018*/ 	.short	0x0002
        /*001a*/ 	.short	0x0064
        /*001c*/ 	.short	0x0082
	.zero		2


//--------------------- .nv.info                  --------------------------
	.section	.nv.info,"",@"SHT_CUDA_INFO"
	.align	4


	//----- nvinfo : EIATTR_REGCOUNT
	.align		4
        /*0000*/ 	.byte	0x04, 0x2f
        /*0002*/ 	.short	(.L_2 - .L_1)
	.align		4
.L_1:
        /*0004*/ 	.word	index@(_Z18kernel_demo_printfv)
        /*0008*/ 	.word	0x00000018


	//----- nvinfo : EIATTR_FRAME_SIZE
	.align		4
.L_2:
        /*000c*/ 	.byte	0x04, 0x11
        /*000e*/ 	.short	(.L_4 - .L_3)
	.align		4
.L_3:
        /*0010*/ 	.word	index@(_Z18kernel_demo_printfv)
        /*0014*/ 	.word	0x00000000


	//----- nvinfo : EIATTR_MIN_STACK_SIZE
	.align		4
.L_4:
        /*0018*/ 	.byte	0x04, 0x12
        /*001a*/ 	.short	(.L_6 - .L_5)
	.align		4
.L_5:
        /*001c*/ 	.word	index@(_Z18kernel_demo_printfv)
        /*0020*/ 	.word	0x00000000
.L_6:


//--------------------- .nv.compat                --------------------------
	.section	.nv.compat,"",@"SHT_CUDA_COMPAT_INFO"
	.align	4
        /*0000*/ 	.byte	0x02, 0x09, 0x00, 0x00, 0x02, 0x02, 0x01, 0x00, 0x02, 0x05, 0x05, 0x00, 0x03, 0x07, 0x01, 0x01
        /*0010*/ 	.byte	0x02, 0x03, 0x00, 0x00, 0x02, 0x06, 0x01, 0x00, 0x04, 0x0b, 0x08, 0x00, 0x09, 0x00, 0x00, 0x00
        /*0020*/ 	.byte	0x00, 0x00, 0x00, 0x00


//--------------------- .nv.info._Z18kernel_demo_printfv --------------------------
	.section	.nv.info._Z18kernel_demo_printfv,"",@"SHT_CUDA_INFO"
	.sectionflags	@""
	.align	4


	//----- nvinfo : EIATTR_CUDA_API_VERSION
	.align		4
        /*0000*/ 	.byte	0x04, 0x37
        /*0002*/ 	.short	(.L_8 - .L_7)
.L_7:
        /*0004*/ 	.word	0x00000082


	//----- nvinfo : EIATTR_SPARSE_MMA_MASK
	.align		4
.L_8:
        /*0008*/ 	.byte	0x03, 0x50
        /*000a*/ 	.short	0x0000


	//----- nvinfo : EIATTR_MAXREG_COUNT
	.align		4
        /*000c*/ 	.byte	0x03, 0x1b
        /*000e*/ 	.short	0x00ff


	//----- nvinfo : EIATTR_EXTERNS
	.align		4
        /*0010*/ 	.byte	0x04, 0x0f
        /*0012*/ 	.short	(.L_10 - .L_9)


	//   ....[0]....
	.align		4
.L_9:
        /*0014*/ 	.word	index@(vprintf)


	//----- nvinfo : EIATTR_MERCURY_ISA_VERSION
	.align		4
.L_10:
        /*0018*/ 	.byte	0x03, 0x5f
        /*001a*/ 	.short	0x0101


	//----- nvinfo : EIATTR_VRC_CTA_INIT_COUNT
	.align		4
        /*001c*/ 	.byte	0x02, 0x4a
	.zero		1
	.zero		1


	//----- nvinfo : EIATTR_SYSCALL_OFFSETS
	.align		4
        /*0020*/ 	.byte	0x04, 0x46
        /*0022*/ 	.short	(.L_12 - .L_11)


	//   ....[0]....
.L_11:
        /*0024*/ 	.word	0x00000080


	//----- nvinfo : EIATTR_EXIT_INSTR_OFFSETS
	.align		4
.L_12:
        /*0028*/ 	.byte	0x04, 0x1c
        /*002a*/ 	.short	(.L_14 - .L_13)


	//   ....[0]....
.L_13:
        /*002c*/ 	.word	0x00000090


	//----- nvinfo : EIATTR_SW_WAR
	.align		4
.L_14:
        /*0030*/ 	.byte	0x04, 0x36
        /*0032*/ 	.short	(.L_16 - .L_15)
.L_15:
        /*0034*/ 	.word	0x00000008
.L_16:


//--------------------- .nv.callgraph             --------------------------
	.section	.nv.callgraph,"",@"SHT_CUDA_CALLGRAPH"
	.align	4
	.sectionentsize	8
	.align		4
        /*0000*/ 	.word	0x00000000
	.align		4
        /*0004*/ 	.word	0xffffffff
	.align		4
        /*0008*/ 	.word	index@(_Z18kernel_demo_printfv)
	.align		4
        /*000c*/ 	.word	index@(vprintf)
	.align		4
        /*0010*/ 	.word	0x00000000
	.align		4
        /*0014*/ 	.word	0xfffffffe
	.align		4
        /*0018*/ 	.word	0x00000000
	.align		4
        /*001c*/ 	.word	0xfffffffd
	.align		4
        /*0020*/ 	.word	0x00000000
	.align		4
        /*0024*/ 	.word	0xfffffffc


//--------------------- .nv.constant4             --------------------------
	.section	.nv.constant4,"a",@progbits
	.align	8
	.align		8
.nv.constant4:
        /*0000*/ 	.dword	vprintf
	.align		8
        /*0008*/ 	.dword	$str


//--------------------- .text._Z18kernel_demo_printfv --------------------------
	.section	.text._Z18kernel_demo_printfv,"ax",@progbits
	.align	128
        .global         _Z18kernel_demo_printfv
        .type           _Z18kernel_demo_printfv,@function
        .size           _Z18kernel_demo_printfv,(.L_x_2 - _Z18kernel_demo_printfv)
        .other          _Z18kernel_demo_printfv,@"STO_CUDA_ENTRY STV_DEFAULT"
_Z18kernel_demo_printfv:
.text._Z18kernel_demo_printfv:
[----:B------:R-:W0:Y:S01]  /*0000*/  LDC R1, c[0x0][0x37c] ;  /* 0x0000df00ff017b82 */ /* 0x000e220000000800 */
[----:B------:R-:W-:Y:S01]  /*0010*/  MOV R0, 0x0 ;  /* 0x0000000000007802 */ /* 0x000fe20000000f00 */
[----:B------:R-:W1:Y:S01]  /*0020*/  LDCU.64 UR4, c[0x4][0x8] ;  /* 0x01000100ff0477ac */ /* 0x000e620008000a00 */
[----:B------:R-:W-:-:S05]  /*0030*/  CS2R R6, SRZ ;  /* 0x0000000000067805 */ /* 0x000fca000001ff00 */
[----:B------:R2:W3:Y:S01]  /*0040*/  LDC.64 R2, c[0x4][R0] ;  /* 0x0100000000027b82 */ /* 0x0004e20000000a00 */
[----:B-1----:R-:W-:Y:S02]  /*0050*/  IMAD.U32 R4, RZ, RZ, UR4 ;  /* 0x00000004ff047e24 */ /* 0x002fe4000f8e00ff */
[----:B--2---:R-:W-:-:S07]  /*0060*/  IMAD.U32 R5, RZ, RZ, UR5 ;  /* 0x00000005ff057e24 */ /* 0x004fce000f8e00ff */
[----:B------:R-:W-:-:S07]  /*0070*/  LEPC R20, `(.L_x_0) ;  /* 0x000000001014794e */ /* 0x000fce0000000000 */
[----:B0--3--:R-:W-:Y:S05]  /*0080*/  CALL.ABS.NOINC R2 ;  /* 0x0000000002007343 */ /* 0x009fea0003c00000 */
.L_x_0:
[----:B------:R-:W-:Y:S05]  /*0090*/  EXIT ;  /* 0x000000000000794d */ /* 0x000fea0003800000 */
.L_x_1:
[----:B------:R-:W-:-:S00]  /*00a0*/  BRA `(.L_x_1) ;  /* 0xfffffffc00fc7947 */ /* 0x000fc0000383ffff */
[----:B------:R-:W-:-:S00]  /*00b0*/  NOP ;  /* 0x0000000000007918 */ /* 0x000fc00000000000 */
        /* <DEDUP_REMOVED lines=12> */
.L_x_2:


//--------------------- .nv.global.init           --------------------------
	.section	.nv.global.init,"aw",@progbits
.nv.global.init:
	.type		$str,@object
	.size		$str,(.L_0 - $str)
$str:
        /*0000*/ 	.byte	0x68, 0x65, 0x6c, 0x6c, 0x6f, 0x20, 0x77, 0x6f, 0x72, 0x6c, 0x64, 0x20, 0x66, 0x72, 0x6f, 0x6d
        /*0010*/ 	.byte	0x20, 0x47, 0x50, 0x55, 0x0a, 0x00
.L_0:


//--------------------- .nv.shared.reserved.0     --------------------------
	.section	.nv.shared.reserved.0,"aw",@nobits
	.weak		__nv_reservedSMEM_offset_0_alias
	.size		__nv_reservedSMEM_offset_0_alias, 0, 64
	.other		__nv_reservedSMEM_offset_0_alias,@"STO_CUDA_RESERVED_SHARED STV_DEFAULT"
__nv_reservedSMEM_offset_0_alias:
	.zero		0
	.zero		64


//--------------------- .nv.constant0._Z18kernel_demo_printfv --------------------------
	.section	.nv.constant0._Z18kernel_demo_printfv,"a",@progbits
	.sectionflags	@""
	.align	4
.nv.constant0._Z18kernel_demo_printfv:
	.zero		896


//--------------------- SYMBOLS --------------------------

	.type		.nv.reservedSmem.offset0,@object
	.size		.nv.reservedSmem.offset0,0x4
	.type		vprintf,@function
